	.headerflags	@"EF_CUDA_TEXMODE_UNIFIED EF_CUDA_64BIT_ADDRESS EF_CUDA_ACCELERATORS EF_CUDA_SM90 EF_CUDA_VIRTUAL_SM(EF_CUDA_SM90)"
	.elftype	@"ET_EXEC"


//--------------------- .nv.info                  --------------------------
	.section	.nv.info,"",@"SHT_CUDA_INFO"
	.align	4


	//----- nvinfo : EIATTR_REGCOUNT
	.align		4
        /*0000*/ 	.byte	0x04, 0x2f
        /*0002*/ 	.short	(.L_2 - .L_1)
	.align		4
.L_1:
        /*0004*/ 	.word	index@(triton_per_fused_add_native_layer_norm_native_layer_norm_backward_13)
        /*0008*/ 	.word	0x0000001b


	//----- nvinfo : EIATTR_MIN_STACK_SIZE
	.align		4
.L_2:
        /*000c*/ 	.byte	0x04, 0x12
        /*000e*/ 	.short	(.L_4 - .L_3)
	.align		4
.L_3:
        /*0010*/ 	.word	index@(triton_per_fused_add_native_layer_norm_native_layer_norm_backward_13)
        /*0014*/ 	.word	0x00000000


	//----- nvinfo : EIATTR_FRAME_SIZE
	.align		4
.L_4:
        /*0018*/ 	.byte	0x04, 0x11
        /*001a*/ 	.short	(.L_6 - .L_5)
	.align		4
.L_5:
        /*001c*/ 	.word	index@(triton_per_fused_add_native_layer_norm_native_layer_norm_backward_13)
        /*0020*/ 	.word	0x00000000


	//----- nvinfo : EIATTR_MIN_STACK_SIZE
	.align		4
.L_6:
        /*0024*/ 	.byte	0x04, 0x12
        /*0026*/ 	.short	(.L_8 - .L_7)
	.align		4
.L_7:
        /*0028*/ 	.word	index@(triton_per_fused_add_native_layer_norm_native_layer_norm_backward_13)
        /*002c*/ 	.word	0x00000000
.L_8:


//--------------------- .nv.info.triton_per_fused_add_native_layer_norm_native_layer_norm_backward_13 --------------------------
	.section	.nv.info.triton_per_fused_add_native_layer_norm_native_layer_norm_backward_13,"",@"SHT_CUDA_INFO"
	.sectionflags	@""
	.align	4


	//----- nvinfo : EIATTR_CUDA_API_VERSION
	.align		4
        /*0000*/ 	.byte	0x04, 0x37
        /*0002*/ 	.short	(.L_10 - .L_9)
.L_9:
        /*0004*/ 	.word	0x0000007c


	//----- nvinfo : EIATTR_KPARAM_INFO
	.align		4
.L_10:
        /*0008*/ 	.byte	0x04, 0x17
        /*000a*/ 	.short	(.L_12 - .L_11)
.L_11:
        /*000c*/ 	.word	0x00000000
        /*0010*/ 	.short	0x0009
        /*0012*/ 	.short	0x0044
        /*0014*/ 	.byte	0x00, 0xf0, 0x11, 0x00


	//----- nvinfo : EIATTR_KPARAM_INFO
	.align		4
.L_12:
        /*0018*/ 	.byte	0x04, 0x17
        /*001a*/ 	.short	(.L_14 - .L_13)
.L_13:
        /*001c*/ 	.word	0x00000000
        /*0020*/ 	.short	0x0008
        /*0022*/ 	.short	0x0040
        /*0024*/ 	.byte	0x00, 0xf0, 0x11, 0x00


	//----- nvinfo : EIATTR_KPARAM_INFO
	.align		4
.L_14:
        /*0028*/ 	.byte	0x04, 0x17
        /*002a*/ 	.short	(.L_16 - .L_15)
.L_15:
        /*002c*/ 	.word	0x00000000
        /*0030*/ 	.short	0x0007
        /*0032*/ 	.short	0x0038
        /*0034*/ 	.byte	0x00, 0xf4, 0x21, 0x00


	//----- nvinfo : EIATTR_KPARAM_INFO
	.align		4
.L_16:
        /*0038*/ 	.byte	0x04, 0x17
        /*003a*/ 	.short	(.L_18 - .L_17)
.L_17:
        /*003c*/ 	.word	0x00000000
        /*0040*/ 	.short	0x0006
        /*0042*/ 	.short	0x0030
        /*0044*/ 	.byte	0x00, 0xf4, 0x21, 0x00


	//----- nvinfo : EIATTR_KPARAM_INFO
	.align		4
.L_18:
        /*0048*/ 	.byte	0x04, 0x17
        /*004a*/ 	.short	(.L_20 - .L_19)
.L_19:
        /*004c*/ 	.word	0x00000000
        /*0050*/ 	.short	0x0005
        /*0052*/ 	.short	0x0028
        /*0054*/ 	.byte	0x00, 0xf4, 0x21, 0x00


	//----- nvinfo : EIATTR_KPARAM_INFO
	.align		4
.L_20:
        /*0058*/ 	.byte	0x04, 0x17
        /*005a*/ 	.short	(.L_22 - .L_21)
.L_21:
        /*005c*/ 	.word	0x00000000
        /*0060*/ 	.short	0x0004
        /*0062*/ 	.short	0x0020
        /*0064*/ 	.byte	0x00, 0xf4, 0x21, 0x00


	//----- nvinfo : EIATTR_KPARAM_INFO
	.align		4
.L_22:
        /*0068*/ 	.byte	0x04, 0x17
        /*006a*/ 	.short	(.L_24 - .L_23)
.L_23:
        /*006c*/ 	.word	0x00000000
        /*0070*/ 	.short	0x0003
        /*0072*/ 	.short	0x0018
        /*0074*/ 	.byte	0x00, 0xf4, 0x21, 0x00


	//----- nvinfo : EIATTR_KPARAM_INFO
	.align		4
.L_24:
        /*0078*/ 	.byte	0x04, 0x17
        /*007a*/ 	.short	(.L_26 - .L_25)
.L_25:
        /*007c*/ 	.word	0x00000000
        /*0080*/ 	.short	0x0002
        /*0082*/ 	.short	0x0010
        /*0084*/ 	.byte	0x00, 0xf4, 0x21, 0x00


	//----- nvinfo : EIATTR_KPARAM_INFO
	.align		4
.L_26:
        /*0088*/ 	.byte	0x04, 0x17
        /*008a*/ 	.short	(.L_28 - .L_27)
.L_27:
        /*008c*/ 	.word	0x00000000
        /*0090*/ 	.short	0x0001
        /*0092*/ 	.short	0x0008
        /*0094*/ 	.byte	0x00, 0xf4, 0x21, 0x00


	//----- nvinfo : EIATTR_KPARAM_INFO
	.align		4
.L_28:
        /*0098*/ 	.byte	0x04, 0x17
        /*009a*/ 	.short	(.L_30 - .L_29)
.L_29:
        /*009c*/ 	.word	0x00000000
        /*00a0*/ 	.short	0x0000
        /*00a2*/ 	.short	0x0000
        /*00a4*/ 	.byte	0x00, 0xf4, 0x21, 0x00


	//----- nvinfo : EIATTR_SPARSE_MMA_MASK
	.align		4
.L_30:
        /*00a8*/ 	.byte	0x03, 0x50
        /*00aa*/ 	.short	0x0000


	//----- nvinfo : EIATTR_MAXREG_COUNT
	.align		4
        /*00ac*/ 	.byte	0x03, 0x1b
        /*00ae*/ 	.short	0x00ff


	//----- nvinfo : EIATTR_COOP_GROUP_MASK_REGIDS
	.align		4
        /*00b0*/ 	.byte	0x04, 0x29
        /*00b2*/ 	.short	(.L_32 - .L_31)


	//   ....[0]....
.L_31:
        /*00b4*/ 	.word	0xffffffff


	//   ....[1]....
        /*00b8*/ 	.word	0xffffffff


	//   ....[2]....
        /*00bc*/ 	.word	0xffffffff


	//   ....[3]....
        /*00c0*/ 	.word	0xffffffff


	//   ....[4]....
        /*00c4*/ 	.word	0xffffffff


	//   ....[5]....
        /*00c8*/ 	.word	0xffffffff


	//   ....[6]....
        /*00cc*/ 	.word	0xffffffff


	//   ....[7]....
        /*00d0*/ 	.word	0xffffffff


	//   ....[8]....
        /*00d4*/ 	.word	0xffffffff


	//   ....[9]....
        /*00d8*/ 	.word	0xffffffff


	//   ....[10]....
        /*00dc*/ 	.word	0xffffffff


	//   ....[11]....
        /*00e0*/ 	.word	0xffffffff


	//----- nvinfo : EIATTR_COOP_GROUP_INSTR_OFFSETS
	.align		4
.L_32:
        /*00e4*/ 	.byte	0x04, 0x28
        /*00e6*/ 	.short	(.L_34 - .L_33)


	//   ....[0]....
.L_33:
        /*00e8*/ 	.word	0x000002b0


	//   ....[1]....
        /*00ec*/ 	.word	0x000002e0


	//   ....[2]....
        /*00f0*/ 	.word	0x00000300


	//   ....[3]....
        /*00f4*/ 	.word	0x00000320


	//   ....[4]....
        /*00f8*/ 	.word	0x00000360


	//   ....[5]....
        /*00fc*/ 	.word	0x00000420


	//   ....[6]....
        /*0100*/ 	.word	0x000004c0


	//   ....[7]....
        /*0104*/ 	.word	0x000004e0


	//   ....[8]....
        /*0108*/ 	.word	0x00000500


	//   ....[9]....
        /*010c*/ 	.word	0x00000530


	//   ....[10]....
        /*0110*/ 	.word	0x00000550


	//   ....[11]....
        /*0114*/ 	.word	0x000005b0


	//----- nvinfo : EIATTR_EXIT_INSTR_OFFSETS
	.align		4
.L_34:
        /*0118*/ 	.byte	0x04, 0x1c
        /*011a*/ 	.short	(.L_36 - .L_35)


	//   ....[0]....
.L_35:
        /*011c*/ 	.word	0x00000750


	//   ....[1]....
        /*0120*/ 	.word	0x00000780


	//----- nvinfo : EIATTR_REQNTID
	.align		4
.L_36:
        /*0124*/ 	.byte	0x04, 0x10
        /*0126*/ 	.short	(.L_38 - .L_37)
.L_37:
        /*0128*/ 	.word	0x00000040
        /*012c*/ 	.word	0x00000001
        /*0130*/ 	.word	0x00000001


	//----- nvinfo : EIATTR_CBANK_PARAM_SIZE
	.align		4
.L_38:
        /*0134*/ 	.byte	0x03, 0x19
        /*0136*/ 	.short	0x0048


	//----- nvinfo : EIATTR_PARAM_CBANK
	.align		4
        /*0138*/ 	.byte	0x04, 0x0a
        /*013a*/ 	.short	(.L_40 - .L_39)
	.align		4
.L_39:
        /*013c*/ 	.word	index@(.nv.constant0.triton_per_fused_add_native_layer_norm_native_layer_norm_backward_13)
        /*0140*/ 	.short	0x0210
        /*0142*/ 	.short	0x0048


	//----- nvinfo : EIATTR_SW_WAR
	.align		4
.L_40:
        /*0144*/ 	.byte	0x04, 0x36
        /*0146*/ 	.short	(.L_42 - .L_41)
.L_41:
        /*0148*/ 	.word	0x00000008
.L_42:


//--------------------- .nv.callgraph             --------------------------
	.section	.nv.callgraph,"",@"SHT_CUDA_CALLGRAPH"
	.align	4
	.sectionentsize	8
	.align		4
        /*0000*/ 	.word	0x00000000
	.align		4
        /*0004*/ 	.word	0xffffffff
	.align		4
        /*0008*/ 	.word	0x00000000
	.align		4
        /*000c*/ 	.word	0xfffffffe
	.align		4
        /*0010*/ 	.word	0x00000000
	.align		4
        /*0014*/ 	.word	0xfffffffd
	.align		4
        /*0018*/ 	.word	0x00000000
	.align		4
        /*001c*/ 	.word	0xfffffffc


//--------------------- .nv.constant4             --------------------------
	.section	.nv.constant4,"a",@progbits
	.align	8
	.align		8
.nv.constant4:
        /*0000*/ 	.dword	_$_str


//--------------------- .text.triton_per_fused_add_native_layer_norm_native_layer_norm_backward_13 --------------------------
	.section	.text.triton_per_fused_add_native_layer_norm_native_layer_norm_backward_13,"ax",@progbits
	.sectionflags	@"SHF_BARRIERS=1"
	.align	128
        .global         triton_per_fused_add_native_layer_norm_native_layer_norm_backward_13
        .type           triton_per_fused_add_native_layer_norm_native_layer_norm_backward_13,@function
        .size           triton_per_fused_add_native_layer_norm_native_layer_norm_backward_13,(.L_x_1 - triton_per_fused_add_native_layer_norm_native_layer_norm_backward_13)
        .other          triton_per_fused_add_native_layer_norm_native_layer_norm_backward_13,@"STO_CUDA_ENTRY STV_DEFAULT"
triton_per_fused_add_native_layer_norm_native_layer_norm_backward_13:
.text.triton_per_fused_add_native_layer_norm_native_layer_norm_backward_13:
[----:B------:R-:W0:Y:S02]  /*0000*/  LDC R1, c[0x0][0x28] ;  /* 0x00000a00ff017b82 */ /* 0x000e240000000800 */
[----:B------:R-:W1:Y:S01]  /*0010*/  S2R R18, SR_TID.X ;  /* 0x0000000000127919 */ /* 0x000e620000002100 */
[----:B------:R-:W2:Y:S01]  /*0020*/  LDC.64 R20, c[0x0][0x220] ;  /* 0x00008800ff147b82 */ /* 0x000ea20000000a00 */
[----:B------:R-:W-:Y:S02]  /*0030*/  CS2R R4, SRZ ;  /* 0x0000000000047805 */ /* 0x000fe4000001ff00 */
[----:B------:R-:W-:Y:S01]  /*0040*/  CS2R R6, SRZ ;  /* 0x0000000000067805 */ /* 0x000fe2000001ff00 */
[----:B------:R-:W3:Y:S01]  /*0050*/  S2R R0, SR_CTAID.X ;  /* 0x0000000000007919 */ /* 0x000ee20000002500 */
[----:B------:R-:W-:-:S03]  /*0060*/  ULDC.64 UR6, c[0x0][0x208] ;  /* 0x0000820000067ab9 */ /* 0x000fc60000000a00 */
[----:B------:R-:W4:Y:S08]  /*0070*/  LDC.64 R16, c[0x0][0x218] ;  /* 0x00008600ff107b82 */ /* 0x000f300000000a00 */
[----:B------:R-:W5:Y:S01]  /*0080*/  LDC.64 R2, c[0x0][0x210] ;  /* 0x00008400ff027b82 */ /* 0x000f620000000a00 */
[----:B-1----:R-:W-:-:S04]  /*0090*/  SHF.L.U32 R9, R18, 0x1, RZ ;  /* 0x0000000112097819 */ /* 0x002fc800000006ff */
[----:B------:R-:W-:Y:S02]  /*00a0*/  LOP3.LUT R9, R9, 0x7e, RZ, 0xc0, !PT ;  /* 0x0000007e09097812 */ /* 0x000fe400078ec0ff */
[C---:B---3--:R-:W-:Y:S02]  /*00b0*/  ISETP.GE.AND P0, PT, R0.reuse, 0x400, PT ;  /* 0x000004000000780c */ /* 0x048fe40003f06270 */
[C---:B------:R-:W-:Y:S01]  /*00c0*/  ISETP.GE.U32.AND P2, PT, R9.reuse, 0x60, PT ;  /* 0x000000600900780c */ /* 0x040fe20003f46070 */
[----:B------:R-:W-:Y:S01]  /*00d0*/  IMAD R10, R0, 0x60, R9 ;  /* 0x00000060000a7824 */ /* 0x000fe200078e0209 */
[C---:B------:R-:W-:Y:S01]  /*00e0*/  ISETP.LT.U32.AND P0, PT, R9.reuse, 0x60, !P0 ;  /* 0x000000600900780c */ /* 0x040fe20004701070 */
[----:B--2---:R-:W-:Y:S01]  /*00f0*/  IMAD.WIDE.U32 R20, R9, 0x4, R20 ;  /* 0x0000000409147825 */ /* 0x004fe200078e0014 */
[----:B------:R-:W-:-:S03]  /*0100*/  CS2R R14, SRZ ;  /* 0x00000000000e7805 */ /* 0x000fc6000001ff00 */
[----:B----4-:R-:W-:-:S04]  /*0110*/  IMAD.WIDE R16, R10, 0x4, R16 ;  /* 0x000000040a107825 */ /* 0x010fc800078e0210 */
[----:B-----5:R-:W-:Y:S02]  /*0120*/  IMAD.WIDE R2, R10, 0x4, R2 ;  /* 0x000000040a027825 */ /* 0x020fe400078e0202 */
[----:B------:R1:W2:Y:S04]  /*0130*/  @!P2 LDG.E.EL.64 R4, desc[UR6][R20.64] ;  /* 0x000000061404a981 */ /* 0x0002a8000c2e1b00 */
[----:B------:R-:W3:Y:S04]  /*0140*/  @P0 LDG.E.64 R6, desc[UR6][R16.64] ;  /* 0x0000000610060981 */ /* 0x000ee8000c1e1b00 */
[----:B------:R-:W4:Y:S01]  /*0150*/  @P0 LDG.E.64 R14, desc[UR6][R2.64] ;  /* 0x00000006020e0981 */ /* 0x000f22000c1e1b00 */
[----:B------:R-:W5:Y:S01]  /*0160*/  S2UR UR5, SR_CgaCtaId ;  /* 0x00000000000579c3 */ /* 0x000f620000008800 */
[C---:B------:R-:W-:Y:S01]  /*0170*/  LOP3.LUT P3, RZ, R18.reuse, 0x1f, RZ, 0xc0, !PT ;  /* 0x0000001f12ff7812 */ /* 0x040fe2000786c0ff */
[----:B------:R-:W-:Y:S01]  /*0180*/  UMOV UR4, 0x400 ;  /* 0x0000040000047882 */ /* 0x000fe20000000000 */
[C---:B------:R-:W-:Y:S01]  /*0190*/  ISETP.GE.AND P4, PT, R18.reuse, 0x2, PT ;  /* 0x000000021200780c */ /* 0x040fe20003f86270 */
[----:B-----5:R-:W-:Y:S01]  /*01a0*/  UPRMT UR4, UR5, 0x654, UR4 ;  /* 0x0000065405047896 */ /* 0x020fe20008000004 */
[----:B-1----:R-:W-:-:S04]  /*01b0*/  LOP3.LUT R20, R18, 0x1, RZ, 0xc0, !PT ;  /* 0x0000000112147812 */ /* 0x002fc800078ec0ff */
[----:B------:R-:W-:-:S04]  /*01c0*/  ISETP.NE.U32.AND P1, PT, R20, 0x1, PT ;  /* 0x000000011400780c */ /* 0x000fc80003f25070 */
[----:B------:R-:W-:Y:S02]  /*01d0*/  ISETP.LT.AND P1, PT, R18, 0x2, P1 ;  /* 0x000000021200780c */ /* 0x000fe40000f21270 */
[----:B--2---:R-:W-:Y:S02]  /*01e0*/  SEL R8, R5, RZ, !P2 ;  /* 0x000000ff05087207 */ /* 0x004fe40005000000 */
[----:B------:R-:W-:Y:S02]  /*01f0*/  SEL R13, R4, RZ, !P2 ;  /* 0x000000ff040d7207 */ /* 0x000fe40005000000 */
[----:B---3--:R-:W-:Y:S02]  /*0200*/  SEL R5, R7, RZ, P0 ;  /* 0x000000ff07057207 */ /* 0x008fe40000000000 */
[----:B------:R-:W-:Y:S02]  /*0210*/  SEL R4, R6, RZ, P0 ;  /* 0x000000ff06047207 */ /* 0x000fe40000000000 */
[----:B----4-:R-:W-:Y:S01]  /*0220*/  SEL R6, R15, RZ, P0 ;  /* 0x000000ff0f067207 */ /* 0x010fe20000000000 */
[----:B------:R-:W-:Y:S01]  /*0230*/  FADD R5, R5, R8 ;  /* 0x0000000805057221 */ /* 0x000fe20000000000 */
[----:B------:R-:W-:Y:S01]  /*0240*/  SEL R7, R14, RZ, P0 ;  /* 0x000000ff0e077207 */ /* 0x000fe20000000000 */
[----:B------:R-:W-:Y:S01]  /*0250*/  FADD R4, R4, R13 ;  /* 0x0000000d04047221 */ /* 0x000fe20000000000 */
[----:B------:R-:W1:Y:S01]  /*0260*/  LDC.64 R14, c[0x0][0x228] ;  /* 0x00008a00ff0e7b82 */ /* 0x000e620000000a00 */
[----:B------:R-:W-:-:S02]  /*0270*/  FADD R5, R6, R5 ;  /* 0x0000000506057221 */ /* 0x000fc40000000000 */
[----:B------:R-:W-:-:S04]  /*0280*/  FADD R4, R7, R4 ;  /* 0x0000000407047221 */ /* 0x000fc80000000000 */
[----:B------:R-:W-:-:S05]  /*0290*/  FADD R6, R5, R4 ;  /* 0x0000000405067221 */ /* 0x000fca0000000000 */
[----:B------:R-:W-:-:S05]  /*02a0*/  FSEL R6, R6, RZ, P0 ;  /* 0x000000ff06067208 */ /* 0x000fca0000000000 */
[----:B------:R-:W2:Y:S01]  /*02b0*/  SHFL.BFLY PT, R7, R6, 0x10, 0x1f ;  /* 0x0e001f0006077f89 */ /* 0x000ea200000e0000 */
[----:B-1----:R-:W-:-:S04]  /*02c0*/  IMAD.WIDE.U32 R14, R9, 0x4, R14 ;  /* 0x00000004090e7825 */ /* 0x002fc800078e000e */
[----:B--2---:R-:W-:-:S05]  /*02d0*/  FADD R7, R6, R7 ;  /* 0x0000000706077221 */ /* 0x004fca0000000000 */
[----:B------:R-:W1:Y:S02]  /*02e0*/  SHFL.BFLY PT, R8, R7, 0x8, 0x1f ;  /* 0x0d001f0007087f89 */ /* 0x000e6400000e0000 */
[----:B-1----:R-:W-:-:S05]  /*02f0*/  FADD R8, R7, R8 ;  /* 0x0000000807087221 */ /* 0x002fca0000000000 */
[----:B------:R-:W1:Y:S02]  /*0300*/  SHFL.BFLY PT, R13, R8, 0x4, 0x1f ;  /* 0x0c801f00080d7f89 */ /* 0x000e6400000e0000 */
[----:B-1----:R-:W-:-:S05]  /*0310*/  FADD R13, R8, R13 ;  /* 0x0000000d080d7221 */ /* 0x002fca0000000000 */
[----:B------:R-:W1:Y:S02]  /*0320*/  SHFL.BFLY PT, R16, R13, 0x2, 0x1f ;  /* 0x0c401f000d107f89 */ /* 0x000e6400000e0000 */
[----:B-1----:R-:W-:Y:S01]  /*0330*/  FADD R19, R13, R16 ;  /* 0x000000100d137221 */ /* 0x002fe20000000000 */
[----:B------:R-:W-:Y:S01]  /*0340*/  SHF.R.U32.HI R13, RZ, 0x3, R18 ;  /* 0x00000003ff0d7819 */ /* 0x000fe20000011612 */
[----:B------:R-:W1:Y:S03]  /*0350*/  LDC.64 R16, c[0x0][0x230] ;  /* 0x00008c00ff107b82 */ /* 0x000e660000000a00 */
[----:B------:R-:W2:Y:S01]  /*0360*/  SHFL.BFLY PT, R6, R19, 0x1, 0x1f ;  /* 0x0c201f0013067f89 */ /* 0x000ea200000e0000 */
[----:B------:R-:W-:Y:S01]  /*0370*/  LOP3.LUT R13, R13, 0x4, RZ, 0xc0, !PT ;  /* 0x000000040d0d7812 */ /* 0x000fe200078ec0ff */
[----:B-1----:R-:W-:Y:S01]  /*0380*/  IMAD.WIDE.U32 R16, R9, 0x4, R16 ;  /* 0x0000000409107825 */ /* 0x002fe200078e0010 */
[----:B------:R-:W-:-:S03]  /*0390*/  CS2R R8, SRZ ;  /* 0x0000000000087805 */ /* 0x000fc6000001ff00 */
[----:B--2---:R-:W-:Y:S01]  /*03a0*/  FADD R22, R19, R6 ;  /* 0x0000000613167221 */ /* 0x004fe20000000000 */
[----:B------:R-:W-:Y:S02]  /*03b0*/  CS2R R6, SRZ ;  /* 0x0000000000067805 */ /* 0x000fe4000001ff00 */
[----:B------:R-:W-:Y:S01]  /*03c0*/  LEA R19, R18, UR4, 0x2 ;  /* 0x0000000412137c11 */ /* 0x000fe2000f8e10ff */
[----:B------:R1:W2:Y:S04]  /*03d0*/  @!P2 LDG.E.EL.64 R8, desc[UR6][R14.64] ;  /* 0x000000060e08a981 */ /* 0x0002a8000c2e1b00 */
[----:B------:R-:W-:Y:S04]  /*03e0*/  @!P3 STS [R13+UR4], R22 ;  /* 0x000000160d00b988 */ /* 0x000fe80008000804 */
[----:B------:R3:W4:Y:S01]  /*03f0*/  @!P2 LDG.E.EL.64 R6, desc[UR6][R16.64] ;  /* 0x000000061006a981 */ /* 0x000722000c2e1b00 */
[----:B------:R-:W-:Y:S06]  /*0400*/  BAR.SYNC.DEFER_BLOCKING 0x0 ;  /* 0x0000000000007b1d */ /* 0x000fec0000010000 */
[----:B------:R-:W5:Y:S04]  /*0410*/  @!P4 LDS R12, [R19] ;  /* 0x00000000130cc984 */ /* 0x000f680000000800 */
[----:B-----5:R-:W5:Y:S02]  /*0420*/  SHFL.BFLY PT, R21, R12, 0x1, 0x1f ;  /* 0x0c201f000c157f89 */ /* 0x020f6400000e0000 */
[----:B-----5:R-:W-:-:S05]  /*0430*/  FADD R20, R12, R21 ;  /* 0x000000150c147221 */ /* 0x020fca0000000000 */
[----:B------:R-:W-:Y:S01]  /*0440*/  @P1 STS [R19], R20 ;  /* 0x0000001413001388 */ /* 0x000fe20000000800 */
[----:B------:R-:W-:Y:S06]  /*0450*/  BAR.SYNC.DEFER_BLOCKING 0x0 ;  /* 0x0000000000007b1d */ /* 0x000fec0000010000 */
[----:B-1----:R-:W3:Y:S02]  /*0460*/  LDS R14, [UR4] ;  /* 0x00000004ff0e7984 */ /* 0x002ee40008000800 */
[C---:B---3--:R-:W-:Y:S01]  /*0470*/  FFMA R16, R14.reuse, -0.010416666977107524872, R5 ;  /* 0xbc2aaaab0e107823 */ /* 0x048fe20000000005 */
[----:B------:R-:W-:-:S03]  /*0480*/  FFMA R17, R14, -0.010416666977107524872, R4 ;  /* 0xbc2aaaab0e117823 */ /* 0x000fc60000000004 */
[----:B------:R-:W-:-:S04]  /*0490*/  FMUL R14, R16, R16 ;  /* 0x00000010100e7220 */ /* 0x000fc80000400000 */
[----:B------:R-:W-:-:S05]  /*04a0*/  FFMA R14, R17, R17, R14 ;  /* 0x00000011110e7223 */ /* 0x000fca000000000e */
[----:B------:R-:W-:-:S05]  /*04b0*/  FSEL R14, R14, RZ, P0 ;  /* 0x000000ff0e0e7208 */ /* 0x000fca0000000000 */
[----:B------:R-:W1:Y:S02]  /*04c0*/  SHFL.BFLY PT, R15, R14, 0x10, 0x1f ;  /* 0x0e001f000e0f7f89 */ /* 0x000e6400000e0000 */
[----:B-1----:R-:W-:-:S05]  /*04d0*/  FADD R15, R14, R15 ;  /* 0x0000000f0e0f7221 */ /* 0x002fca0000000000 */
[----:B------:R-:W1:Y:S02]  /*04e0*/  SHFL.BFLY PT, R12, R15, 0x8, 0x1f ;  /* 0x0d001f000f0c7f89 */ /* 0x000e6400000e0000 */
[----:B-1----:R-:W-:-:S05]  /*04f0*/  FADD R12, R15, R12 ;  /* 0x0000000c0f0c7221 */ /* 0x002fca0000000000 */
[----:B------:R-:W1:Y:S02]  /*0500*/  SHFL.BFLY PT, R21, R12, 0x4, 0x1f ;  /* 0x0c801f000c157f89 */ /* 0x000e6400000e0000 */
[----:B-1----:R-:W-:Y:S01]  /*0510*/  FADD R21, R12, R21 ;  /* 0x000000150c157221 */ /* 0x002fe20000000000 */
[----:B------:R-:W-:Y:S06]  /*0520*/  BAR.SYNC.DEFER_BLOCKING 0x0 ;  /* 0x0000000000007b1d */ /* 0x000fec0000010000 */
[----:B------:R-:W1:Y:S02]  /*0530*/  SHFL.BFLY PT, R20, R21, 0x2, 0x1f ;  /* 0x0c401f0015147f89 */ /* 0x000e6400000e0000 */
[----:B-1----:R-:W-:-:S05]  /*0540*/  FADD R20, R21, R20 ;  /* 0x0000001415147221 */ /* 0x002fca0000000000 */
[----:B------:R-:W1:Y:S02]  /*0550*/  SHFL.BFLY PT, R23, R20, 0x1, 0x1f ;  /* 0x0c201f0014177f89 */ /* 0x000e6400000e0000 */
[----:B-1----:R-:W-:Y:S02]  /*0560*/  FADD R22, R20, R23 ;  /* 0x0000001714167221 */ /* 0x002fe40000000000 */
[----:B------:R-:W1:Y:S03]  /*0570*/  LDC.64 R20, c[0x0][0x238] ;  /* 0x00008e00ff147b82 */ /* 0x000e660000000a00 */
[----:B------:R-:W-:Y:S05]  /*0580*/  @!P3 STS [R13+UR4], R22 ;  /* 0x000000160d00b988 */ /* 0x000fea0008000804 */
[----:B------:R-:W-:Y:S06]  /*0590*/  BAR.SYNC.DEFER_BLOCKING 0x0 ;  /* 0x0000000000007b1d */ /* 0x000fec0000010000 */
[----:B------:R-:W3:Y:S04]  /*05a0*/  @!P4 LDS R11, [R19] ;  /* 0x00000000130bc984 */ /* 0x000ee80000000800 */
[----:B---3--:R-:W3:Y:S02]  /*05b0*/  SHFL.BFLY PT, R14, R11, 0x1, 0x1f ;  /* 0x0c201f000b0e7f89 */ /* 0x008ee400000e0000 */
[----:B---3--:R-:W-:Y:S01]  /*05c0*/  FADD R24, R11, R14 ;  /* 0x0000000e0b187221 */ /* 0x008fe20000000000 */
[----:B------:R-:W-:Y:S01]  /*05d0*/  HFMA2.MMA R23, -RZ, RZ, 1.041015625, -0.052093505859375 ;  /* 0x3c2aaaabff177435 */ /* 0x000fe200000001ff */
[----:B------:R-:W3:Y:S03]  /*05e0*/  LDC.64 R14, c[0x0][0x240] ;  /* 0x00009000ff0e7b82 */ /* 0x000ee60000000a00 */
[----:B------:R-:W-:Y:S05]  /*05f0*/  @P1 STS [R19], R24 ;  /* 0x0000001813001388 */ /* 0x000fea0000000800 */
[----:B------:R-:W-:Y:S06]  /*0600*/  BAR.SYNC.DEFER_BLOCKING 0x0 ;  /* 0x0000000000007b1d */ /* 0x000fec0000010000 */
[----:B------:R-:W5:Y:S01]  /*0610*/  LDS R12, [UR4] ;  /* 0x00000004ff0c7984 */ /* 0x000f620008000800 */
[----:B------:R-:W-:-:S02]  /*0620*/  LOP3.LUT P1, RZ, R18, 0x3f, RZ, 0xc0, !PT ;  /* 0x0000003f12ff7812 */ /* 0x000fc4000782c0ff */
[----:B--2---:R-:W-:Y:S02]  /*0630*/  SEL R11, R8, RZ, !P2 ;  /* 0x000000ff080b7207 */ /* 0x004fe40005000000 */
[----:B------:R-:W-:Y:S02]  /*0640*/  ISETP.LT.AND P1, PT, R0, 0x400, !P1 ;  /* 0x000004000000780c */ /* 0x000fe40004f21270 */
[----:B------:R-:W-:Y:S02]  /*0650*/  SEL R8, R9, RZ, !P2 ;  /* 0x000000ff09087207 */ /* 0x000fe40005000000 */
[----:B----4-:R-:W-:Y:S02]  /*0660*/  SEL R18, R6, RZ, !P2 ;  /* 0x000000ff06127207 */ /* 0x010fe40005000000 */
[----:B------:R-:W-:Y:S01]  /*0670*/  SEL R9, R7, RZ, !P2 ;  /* 0x000000ff07097207 */ /* 0x000fe20005000000 */
[----:B-1----:R-:W-:-:S04]  /*0680*/  IMAD.WIDE R20, R10, 0x4, R20 ;  /* 0x000000040a147825 */ /* 0x002fc800078e0214 */
[----:B-----5:R-:W-:Y:S02]  /*0690*/  FFMA R22, R12, R23, 9.9999999747524270788e-07 ;  /* 0x358637bd0c167423 */ /* 0x020fe40000000017 */
[----:B------:R-:W1:Y:S04]  /*06a0*/  LDC.64 R12, c[0x0][0x248] ;  /* 0x00009200ff0c7b82 */ /* 0x000e680000000a00 */
[----:B------:R-:W2:Y:S01]  /*06b0*/  MUFU.RSQ R22, R22 ;  /* 0x0000001600167308 */ /* 0x000ea20000001400 */
[----:B---3--:R-:W-:Y:S01]  /*06c0*/  IMAD.WIDE R14, R10, 0x4, R14 ;  /* 0x000000040a0e7825 */ /* 0x008fe200078e020e */
[----:B------:R3:W-:Y:S03]  /*06d0*/  @P0 STG.E.64 desc[UR6][R2.64], R4 ;  /* 0x0000000402000986 */ /* 0x0007e6000c101b06 */
[-C--:B--2---:R-:W-:Y:S01]  /*06e0*/  FMUL R6, R17, R22.reuse ;  /* 0x0000001611067220 */ /* 0x084fe20000400000 */
[----:B------:R-:W-:-:S03]  /*06f0*/  FMUL R7, R16, R22 ;  /* 0x0000001610077220 */ /* 0x000fc60000400000 */
[----:B------:R-:W-:Y:S01]  /*0700*/  FFMA R18, R11, R6, R18 ;  /* 0x000000060b127223 */ /* 0x000fe20000000012 */
[----:B------:R-:W-:Y:S01]  /*0710*/  FFMA R19, R8, R7, R9 ;  /* 0x0000000708137223 */ /* 0x000fe20000000009 */
[----:B------:R3:W-:Y:S01]  /*0720*/  @P0 STG.E.64 desc[UR6][R20.64], R6 ;  /* 0x0000000614000986 */ /* 0x0007e2000c101b06 */
[----:B-1----:R-:W-:-:S03]  /*0730*/  IMAD.WIDE R12, R0, 0x4, R12 ;  /* 0x00000004000c7825 */ /* 0x002fc600078e020c */
[----:B------:R3:W-:Y:S01]  /*0740*/  @P0 STG.E.64 desc[UR6][R14.64], R18 ;  /* 0x000000120e000986 */ /* 0x0007e2000c101b06 */
[----:B------:R-:W-:Y:S05]  /*0750*/  @!P1 EXIT ;  /* 0x000000000000994d */ /* 0x000fea0003800000 */
[----:B---3--:R-:W-:-:S05]  /*0760*/  FMUL R3, R22, 0.010416666977107524872 ;  /* 0x3c2aaaab16037820 */ /* 0x008fca0000400000 */
[----:B------:R-:W-:Y:S01]  /*0770*/  STG.E desc[UR6][R12.64], R3 ;  /* 0x000000030c007986 */ /* 0x000fe2000c101906 */
[----:B------:R-:W-:Y:S05]  /*0780*/  EXIT ;  /* 0x000000000000794d */ /* 0x000fea0003800000 */
.L_x_0:
[----:B------:R-:W-:-:S00]  /*0790*/  BRA `(.L_x_0) ;  /* 0xfffffffc00fc7947 */ /* 0x000fc0000383ffff */
[----:B------:R-:W-:-:S00]  /*07a0*/  NOP ;  /* 0x0000000000007918 */ /* 0x000fc00000000000 */
        /* <DEDUP_REMOVED lines=13> */
.L_x_1:


//--------------------- .nv.global.init           --------------------------
	.section	.nv.global.init,"aw",@progbits
.nv.global.init:
	.type		_$_str,@object
	.size		_$_str,(.L_0 - _$_str)
_$_str:
        /*0000*/ 	.byte	0x5f, 0x5f, 0x43, 0x55, 0x44, 0x41, 0x5f, 0x46, 0x54, 0x5a, 0x00
.L_0:


//--------------------- .nv.shared.triton_per_fused_add_native_layer_norm_native_layer_norm_backward_13 --------------------------
	.section	.nv.shared.triton_per_fused_add_native_layer_norm_native_layer_norm_backward_13,"aw",@nobits
	.sectionflags	@""
	.align	16
	.zero		1024


//--------------------- .nv.constant0.triton_per_fused_add_native_layer_norm_native_layer_norm_backward_13 --------------------------
	.section	.nv.constant0.triton_per_fused_add_native_layer_norm_native_layer_norm_backward_13,"a",@progbits
	.sectionflags	@""
	.align	4
.nv.constant0.triton_per_fused_add_native_layer_norm_native_layer_norm_backward_13:
	.zero		600
